//
// Generated by NVIDIA NVVM Compiler
//
// Compiler Build ID: CL-36424714
// Cuda compilation tools, release 13.0, V13.0.88
// Based on NVVM 20.0.0
//

.version 9.0
.target sm_100
.address_size 64

	// .globl	texture_troubles

.visible .entry texture_troubles(
	.param .u64 .ptr .align 1 texture_troubles_param_0,
	.param .u64 .ptr .align 1 texture_troubles_param_1,
	.param .f32 texture_troubles_param_2,
	.param .u64 texture_troubles_param_3
)
{
	.reg .b32 	%r<8>;
	.reg .b32 	%f<40>;
	.reg .b64 	%rd<10>;

	ld.param.u64 	%rd1, [texture_troubles_param_0];
	ld.param.u64 	%rd2, [texture_troubles_param_1];
	ld.param.f32 	%f1, [texture_troubles_param_2];
	ld.param.u64 	%rd3, [texture_troubles_param_3];
	mov.u32 	%r1, %tid.x;
	cvt.rn.f32.u32 	%f2, %r1;
	mov.u32 	%r2, %tid.y;
	cvt.rn.f32.u32 	%f3, %r2;
	tex.2d.v4.f32.f32 	{%f4, %f5, %f6, %f7}, [%rd3, {%f2, %f3}];
	add.s32 	%r3, %r2, 1;
	cvt.rn.f32.u32 	%f8, %r3;
	tex.2d.v4.f32.f32 	{%f9, %f10, %f11, %f12}, [%rd3, {%f2, %f8}];
	add.s32 	%r4, %r1, 1;
	cvt.rn.f32.u32 	%f13, %r4;
	tex.2d.v4.f32.f32 	{%f14, %f15, %f16, %f17}, [%rd3, {%f13, %f3}];
	tex.2d.v4.f32.f32 	{%f18, %f19, %f20, %f21}, [%rd3, {%f13, %f8}];
	mov.u32 	%r5, %ntid.x;
	mov.u32 	%r6, %ctaid.x;
	mad.lo.s32 	%r7, %r6, %r5, %r1;
	cvta.to.global.u64 	%rd4, %rd2;
	mul.wide.s32 	%rd5, %r7, 8;
	add.s64 	%rd6, %rd4, %rd5;
	ld.global.v2.f32 	{%f22, %f23}, [%rd6];
	cvta.to.global.u64 	%rd7, %rd1;
	mul.f32 	%f24, %f1, %f9;
	fma.rn.f32 	%f25, %f4, 0f3F000000, %f24;
	fma.rn.f32 	%f26, %f22, %f14, %f25;
	fma.rn.f32 	%f27, %f23, %f18, %f26;
	mul.wide.s32 	%rd8, %r7, 16;
	add.s64 	%rd9, %rd7, %rd8;
	mul.f32 	%f28, %f1, %f10;
	fma.rn.f32 	%f29, %f5, 0f3E800000, %f28;
	fma.rn.f32 	%f30, %f22, %f15, %f29;
	fma.rn.f32 	%f31, %f23, %f19, %f30;
	mul.f32 	%f32, %f1, %f11;
	fma.rn.f32 	%f33, %f6, 0f3E000000, %f32;
	fma.rn.f32 	%f34, %f22, %f16, %f33;
	fma.rn.f32 	%f35, %f23, %f20, %f34;
	mul.f32 	%f36, %f1, %f12;
	fma.rn.f32 	%f37, %f7, 0f3D800000, %f36;
	fma.rn.f32 	%f38, %f22, %f17, %f37;
	fma.rn.f32 	%f39, %f23, %f21, %f38;
	st.global.v4.f32 	[%rd9], {%f27, %f31, %f35, %f39};
	ret;

}


// ===== COMPILED SASS (sm_100) =====

	.target	sm_100

	.elftype	@"ET_EXEC"


//--------------------- .note.nv.tkinfo           --------------------------
	.section	.note.nv.tkinfo,"",@"SHT_NOTE"
	.sectionflags	@"SHF_NOTE_NV_TKINFO"
	.tkinfo
        /*0018*/ 	.word	0x00000002
        /*0030*/ 	.string	""
        /*0030*/ 	.string	"ptxas"
        /*0030*/ 	.string	"Cuda compilation tools, release 13.0, V13.0.88"
        /*0030*/ 	.string	"Build cuda_13.0.r13.0/compiler.36424714_0"
        /*0030*/ 	.string	"-arch sm_100 -m 64 "



//--------------------- .note.nv.cuinfo           --------------------------
	.section	.note.nv.cuinfo,"",@"SHT_NOTE"
	.sectionflags	@"SHF_NOTE_NV_CUINFO"
        /*0018*/ 	.short	0x0002
        /*001a*/ 	.short	0x0064
        /*001c*/ 	.short	0x0082
	.zero		2


//--------------------- .nv.info                  --------------------------
	.section	.nv.info,"",@"SHT_CUDA_INFO"
	.align	4


	//----- nvinfo : EIATTR_REGCOUNT
	.align		4
        /*0000*/ 	.byte	0x04, 0x2f
        /*0002*/ 	.short	(.L_1 - .L_0)
	.align		4
.L_0:
        /*0004*/ 	.word	index@(texture_troubles)
        /*0008*/ 	.word	0x0000001a


	//----- nvinfo : EIATTR_FRAME_SIZE
	.align		4
.L_1:
        /*000c*/ 	.byte	0x04, 0x11
        /*000e*/ 	.short	(.L_3 - .L_2)
	.align		4
.L_2:
        /*0010*/ 	.word	index@(texture_troubles)
        /*0014*/ 	.word	0x00000000


	//----- nvinfo : EIATTR_MIN_STACK_SIZE
	.align		4
.L_3:
        /*0018*/ 	.byte	0x04, 0x12
        /*001a*/ 	.short	(.L_5 - .L_4)
	.align		4
.L_4:
        /*001c*/ 	.word	index@(texture_troubles)
        /*0020*/ 	.word	0x00000000
.L_5:


//--------------------- .nv.compat                --------------------------
	.section	.nv.compat,"",@"SHT_CUDA_COMPAT_INFO"
	.align	4
        /*0000*/ 	.byte	0x02, 0x09, 0x00, 0x00, 0x02, 0x02, 0x02, 0x00, 0x02, 0x05, 0x05, 0x00, 0x03, 0x07, 0x01, 0x01
        /*0010*/ 	.byte	0x02, 0x03, 0x00, 0x00, 0x02, 0x06, 0x01, 0x00, 0x04, 0x0b, 0x08, 0x00, 0x09, 0x00, 0x00, 0x00
        /*0020*/ 	.byte	0x00, 0x00, 0x00, 0x00


//--------------------- .nv.info.texture_troubles --------------------------
	.section	.nv.info.texture_troubles,"",@"SHT_CUDA_INFO"
	.sectionflags	@""
	.align	4


	//----- nvinfo : EIATTR_CUDA_API_VERSION
	.align		4
        /*0000*/ 	.byte	0x04, 0x37
        /*0002*/ 	.short	(.L_7 - .L_6)
.L_6:
        /*0004*/ 	.word	0x00000082


	//----- nvinfo : EIATTR_KPARAM_INFO
	.align		4
.L_7:
        /*0008*/ 	.byte	0x04, 0x17
        /*000a*/ 	.short	(.L_9 - .L_8)
.L_8:
        /*000c*/ 	.word	0x00000000
        /*0010*/ 	.short	0x0003
        /*0012*/ 	.short	0x0018
        /*0014*/ 	.byte	0x00, 0xf0, 0x21, 0x00


	//----- nvinfo : EIATTR_KPARAM_INFO
	.align		4
.L_9:
        /*0018*/ 	.byte	0x04, 0x17
        /*001a*/ 	.short	(.L_11 - .L_10)
.L_10:
        /*001c*/ 	.word	0x00000000
        /*0020*/ 	.short	0x0002
        /*0022*/ 	.short	0x0010
        /*0024*/ 	.byte	0x00, 0xf0, 0x11, 0x00


	//----- nvinfo : EIATTR_KPARAM_INFO
	.align		4
.L_11:
        /*0028*/ 	.byte	0x04, 0x17
        /*002a*/ 	.short	(.L_13 - .L_12)
.L_12:
        /*002c*/ 	.word	0x00000000
        /*0030*/ 	.short	0x0001
        /*0032*/ 	.short	0x0008
        /*0034*/ 	.byte	0x00, 0xf5, 0x21, 0x00


	//----- nvinfo : EIATTR_KPARAM_INFO
	.align		4
.L_13:
        /*0038*/ 	.byte	0x04, 0x17
        /*003a*/ 	.short	(.L_15 - .L_14)
.L_14:
        /*003c*/ 	.word	0x00000000
        /*0040*/ 	.short	0x0000
        /*0042*/ 	.short	0x0000
        /*0044*/ 	.byte	0x00, 0xf5, 0x21, 0x00


	//----- nvinfo : EIATTR_SPARSE_MMA_MASK
	.align		4
.L_15:
        /*0048*/ 	.byte	0x03, 0x50
        /*004a*/ 	.short	0x0000


	//----- nvinfo : EIATTR_MAXREG_COUNT
	.align		4
        /*004c*/ 	.byte	0x03, 0x1b
        /*004e*/ 	.short	0x00ff


	//----- nvinfo : EIATTR_MERCURY_ISA_VERSION
	.align		4
        /*0050*/ 	.byte	0x03, 0x5f
        /*0052*/ 	.short	0x0101


	//----- nvinfo : EIATTR_VRC_CTA_INIT_COUNT
	.align		4
        /*0054*/ 	.byte	0x02, 0x4a
	.zero		1
	.zero		1


	//----- nvinfo : EIATTR_EXIT_INSTR_OFFSETS
	.align		4
        /*0058*/ 	.byte	0x04, 0x1c
        /*005a*/ 	.short	(.L_17 - .L_16)


	//   ....[0]....
.L_16:
        /*005c*/ 	.word	0x00000320


	//----- nvinfo : EIATTR_CBANK_PARAM_SIZE
	.align		4
.L_17:
        /*0060*/ 	.byte	0x03, 0x19
        /*0062*/ 	.short	0x0020


	//----- nvinfo : EIATTR_PARAM_CBANK
	.align		4
        /*0064*/ 	.byte	0x04, 0x0a
        /*0066*/ 	.short	(.L_19 - .L_18)
	.align		4
.L_18:
        /*0068*/ 	.word	index@(.nv.constant0.texture_troubles)
        /*006c*/ 	.short	0x0380
        /*006e*/ 	.short	0x0020


	//----- nvinfo : EIATTR_SW_WAR
	.align		4
.L_19:
        /*0070*/ 	.byte	0x04, 0x36
        /*0072*/ 	.short	(.L_21 - .L_20)
.L_20:
        /*0074*/ 	.word	0x00000008
.L_21:


//--------------------- .nv.callgraph             --------------------------
	.section	.nv.callgraph,"",@"SHT_CUDA_CALLGRAPH"
	.align	4
	.sectionentsize	8
	.align		4
        /*0000*/ 	.word	0x00000000
	.align		4
        /*0004*/ 	.word	0xffffffff
	.align		4
        /*0008*/ 	.word	0x00000000
	.align		4
        /*000c*/ 	.word	0xfffffffe
	.align		4
        /*0010*/ 	.word	0x00000000
	.align		4
        /*0014*/ 	.word	0xfffffffd
	.align		4
        /*0018*/ 	.word	0x00000000
	.align		4
        /*001c*/ 	.word	0xfffffffc


//--------------------- .text.texture_troubles    --------------------------
	.section	.text.texture_troubles,"ax",@progbits
	.align	128
        .global         texture_troubles
        .type           texture_troubles,@function
        .size           texture_troubles,(.L_x_1 - texture_troubles)
        .other          texture_troubles,@"STO_CUDA_ENTRY STV_DEFAULT"
texture_troubles:
.text.texture_troubles:
[----:B------:R-:W-:Y:S01]  /*0000*/  LDC R1, c[0x0][0x37c] ;  /* 0x0000df00ff017b82 */ /* 0x000fe20000000800 */
[----:B------:R-:W0:Y:S01]  /*0010*/  S2R R9, SR_TID.Y ;  /* 0x0000000000097919 */ /* 0x000e220000002200 */
[----:B------:R-:W1:Y:S01]  /*0020*/  LDCU UR4, c[0x0][0x398] ;  /* 0x00007300ff0477ac */ /* 0x000e620008000800 */
[----:B------:R-:W-:Y:S01]  /*0030*/  HFMA2 R22, -RZ, RZ, -3, 0 ;  /* 0xc2000000ff167431 */ /* 0x000fe200000001ff */
[----:B------:R-:W2:Y:S01]  /*0040*/  S2R R0, SR_TID.X ;  /* 0x0000000000007919 */ /* 0x000ea20000002100 */
[----:B------:R-:W-:Y:S01]  /*0050*/  UMOV UR5, URZ ;  /* 0x000000ff00057c82 */ /* 0x000fe20008000000 */
[----:B0-----:R-:W-:Y:S02]  /*0060*/  IADD3 R2, PT, PT, R9, 0x1, RZ ;  /* 0x0000000109027810 */ /* 0x001fe40007ffe0ff */
[----:B------:R-:W-:Y:S02]  /*0070*/  I2FP.F32.U32 R9, R9 ;  /* 0x0000000900097245 */ /* 0x000fe40000201000 */
[----:B--2---:R-:W-:-:S02]  /*0080*/  IADD3 R3, PT, PT, R0, 0x1, RZ ;  /* 0x0000000100037810 */ /* 0x004fc40007ffe0ff */
[----:B------:R-:W-:Y:S02]  /*0090*/  I2FP.F32.U32 R8, R0 ;  /* 0x0000000000087245 */ /* 0x000fe40000201000 */
[----:B------:R-:W-:Y:S02]  /*00a0*/  I2FP.F32.U32 R5, R2 ;  /* 0x0000000200057245 */ /* 0x000fe40000201000 */
[----:B------:R-:W-:Y:S02]  /*00b0*/  I2FP.F32.U32 R14, R3 ;  /* 0x00000003000e7245 */ /* 0x000fe40000201000 */
[----:B------:R-:W-:Y:S02]  /*00c0*/  MOV R4, R8 ;  /* 0x0000000800047202 */ /* 0x000fe40000000f00 */
[----:B------:R-:W-:Y:S02]  /*00d0*/  MOV R15, R9 ;  /* 0x00000009000f7202 */ /* 0x000fe40000000f00 */
[----:B------:R-:W-:-:S02]  /*00e0*/  MOV R3, R5 ;  /* 0x0000000500037202 */ /* 0x000fc40000000f00 */
[----:B------:R-:W-:Y:S01]  /*00f0*/  MOV R2, R14 ;  /* 0x0000000e00027202 */ /* 0x000fe20000000f00 */
[----:B-1----:R-:W5:Y:S01]  /*0100*/  TEX.LL R6, R4, R4, R22, UR4, 2D ;  /* 0x28ff041604047f60 */ /* 0x002f6200089e0f06 */
[----:B------:R-:W5:Y:S01]  /*0110*/  TEX.LL R10, R8, R8, R22, UR4, 2D ;  /* 0x28ff041608087f60 */ /* 0x000f6200089e0f0a */
[----:B------:R-:W5:Y:S03]  /*0120*/  TEX.LL R14, R16, R14, R22, UR4, 2D ;  /* 0x28ff04160e107f60 */ /* 0x000f6600089e0f0e */
[----:B------:R0:W5:Y:S01]  /*0130*/  TEX.LL R2, R12, R2, R22, UR4, 2D ;  /* 0x28ff0416020c7f60 */ /* 0x00016200089e0f02 */
[----:B------:R-:W1:Y:S01]  /*0140*/  S2R R23, SR_CTAID.X ;  /* 0x0000000000177919 */ /* 0x000e620000002500 */
[----:B------:R-:W2:Y:S01]  /*0150*/  LDC.64 R18, c[0x0][0x388] ;  /* 0x0000e200ff127b82 */ /* 0x000ea20000000a00 */
[----:B------:R-:W1:Y:S07]  /*0160*/  LDCU UR6, c[0x0][0x360] ;  /* 0x00006c00ff0677ac */ /* 0x000e6e0008000800 */
[----:B------:R-:W3:Y:S01]  /*0170*/  LDC.64 R20, c[0x0][0x380] ;  /* 0x0000e000ff147b82 */ /* 0x000ee20000000a00 */
[----:B0-----:R-:W0:Y:S01]  /*0180*/  LDCU.64 UR4, c[0x0][0x358] ;  /* 0x00006b00ff0477ac */ /* 0x001e220008000a00 */
[----:B-1----:R-:W-:Y:S01]  /*0190*/  IMAD R23, R23, UR6, R0 ;  /* 0x0000000617177c24 */ /* 0x002fe2000f8e0200 */
[----:B------:R-:W1:Y:S03]  /*01a0*/  LDCU UR6, c[0x0][0x390] ;  /* 0x00007200ff0677ac */ /* 0x000e660008000800 */
[----:B--2---:R-:W-:-:S06]  /*01b0*/  IMAD.WIDE R18, R23, 0x8, R18 ;  /* 0x0000000817127825 */ /* 0x004fcc00078e0212 */
[----:B0-----:R-:W2:Y:S01]  /*01c0*/  LDG.E.64 R18, desc[UR4][R18.64] ;  /* 0x0000000412127981 */ /* 0x001ea2000c1e1b00 */
[----:B---3--:R-:W-:Y:S01]  /*01d0*/  IMAD.WIDE R20, R23, 0x10, R20 ;  /* 0x0000001017147825 */ /* 0x008fe200078e0214 */
[----:B------:R-:W-:-:S04]  /*01e0*/  DEPBAR.LE SB5, 0x3 ;  /* 0x0000d0c00000791a */ /* 0x000fc80000000000 */
[----:B-1----:R-:W-:Y:S01]  /*01f0*/  FMUL R23, R4, UR6 ;  /* 0x0000000604177c20 */ /* 0x002fe20008400000 */
[----:B------:R-:W-:Y:S01]  /*0200*/  FMUL R0, R5, UR6 ;  /* 0x0000000605007c20 */ /* 0x000fe20008400000 */
[----:B------:R-:W-:Y:S01]  /*0210*/  FMUL R5, R6, UR6 ;  /* 0x0000000606057c20 */ /* 0x000fe20008400000 */
[----:B------:R-:W-:Y:S01]  /*0220*/  FMUL R4, R7, UR6 ;  /* 0x0000000607047c20 */ /* 0x000fe20008400000 */
[----:B------:R-:W-:-:S04]  /*0230*/  DEPBAR.LE SB5, 0x2 ;  /* 0x0000d0800000791a */ /* 0x000fc80000000000 */
[----:B------:R-:W-:Y:S01]  /*0240*/  FFMA R23, R8, 0.5, R23 ;  /* 0x3f00000008177823 */ /* 0x000fe20000000017 */
[----:B------:R-:W-:Y:S01]  /*0250*/  FFMA R0, R9, 0.25, R0 ;  /* 0x3e80000009007823 */ /* 0x000fe20000000000 */
[----:B------:R-:W-:Y:S01]  /*0260*/  FFMA R5, R10, 0.125, R5 ;  /* 0x3e0000000a057823 */ /* 0x000fe20000000005 */
[----:B------:R-:W-:Y:S01]  /*0270*/  FFMA R4, R11, 0.0625, R4 ;  /* 0x3d8000000b047823 */ /* 0x000fe20000000004 */
[----:B------:R-:W-:-:S04]  /*0280*/  DEPBAR.LE SB5, 0x1 ;  /* 0x0000d0400000791a */ /* 0x000fc80000000000 */
[-C--:B--2---:R-:W-:Y:S01]  /*0290*/  FFMA R23, R16, R18.reuse, R23 ;  /* 0x0000001210177223 */ /* 0x084fe20000000017 */
[-C--:B------:R-:W-:Y:S01]  /*02a0*/  FFMA R0, R17, R18.reuse, R0 ;  /* 0x0000001211007223 */ /* 0x080fe20000000000 */
[-C--:B------:R-:W-:Y:S01]  /*02b0*/  FFMA R5, R14, R18.reuse, R5 ;  /* 0x000000120e057223 */ /* 0x080fe20000000005 */
[----:B------:R-:W-:Y:S01]  /*02c0*/  FFMA R4, R15, R18, R4 ;  /* 0x000000120f047223 */ /* 0x000fe20000000004 */
[-C--:B-----5:R-:W-:Y:S01]  /*02d0*/  FFMA R12, R12, R19.reuse, R23 ;  /* 0x000000130c0c7223 */ /* 0x0a0fe20000000017 */
[-C--:B------:R-:W-:Y:S01]  /*02e0*/  FFMA R13, R13, R19.reuse, R0 ;  /* 0x000000130d0d7223 */ /* 0x080fe20000000000 */
[-C--:B------:R-:W-:Y:S01]  /*02f0*/  FFMA R14, R2, R19.reuse, R5 ;  /* 0x00000013020e7223 */ /* 0x080fe20000000005 */
[----:B------:R-:W-:-:S05]  /*0300*/  FFMA R15, R3, R19, R4 ;  /* 0x00000013030f7223 */ /* 0x000fca0000000004 */
[----:B------:R-:W-:Y:S01]  /*0310*/  STG.E.128 desc[UR4][R20.64], R12 ;  /* 0x0000000c14007986 */ /* 0x000fe2000c101d04 */
[----:B------:R-:W-:Y:S05]  /*0320*/  EXIT ;  /* 0x000000000000794d */ /* 0x000fea0003800000 */
.L_x_0:
[----:B------:R-:W-:-:S00]  /*0330*/  BRA `(.L_x_0) ;  /* 0xfffffffc00fc7947 */ /* 0x000fc0000383ffff */
[----:B------:R-:W-:-:S00]  /*0340*/  NOP ;  /* 0x0000000000007918 */ /* 0x000fc00000000000 */
        /* <DEDUP_REMOVED lines=11> */
.L_x_1:


//--------------------- .nv.shared.reserved.0     --------------------------
	.section	.nv.shared.reserved.0,"aw",@nobits
	.weak		__nv_reservedSMEM_offset_0_alias
	.size		__nv_reservedSMEM_offset_0_alias, 0, 64
	.other		__nv_reservedSMEM_offset_0_alias,@"STO_CUDA_RESERVED_SHARED STV_DEFAULT"
__nv_reservedSMEM_offset_0_alias:
	.zero		0
	.zero		64


//--------------------- .nv.constant0.texture_troubles --------------------------
	.section	.nv.constant0.texture_troubles,"a",@progbits
	.sectionflags	@""
	.align	4
.nv.constant0.texture_troubles:
	.zero		928


//--------------------- SYMBOLS --------------------------

	.type		.nv.reservedSmem.offset0,@object
	.size		.nv.reservedSmem.offset0,0x4
